//
// Generated by NVIDIA NVVM Compiler
//
// Compiler Build ID: CL-36424714
// Cuda compilation tools, release 13.0, V13.0.88
// Based on NVVM 20.0.0
//

.version 9.0
.target sm_100
.address_size 64

	// .globl	_Z24Pixel_Shared_ConvolutionPiS_mm
.const .align 4 .b8 kernel_cuda[36];
// _ZZ24Pixel_Shared_ConvolutionPiS_mmE12sharedMemory has been demoted
// _ZZ15new_convolutionPiS_iiiiE12sharedMemory has been demoted

.visible .entry _Z24Pixel_Shared_ConvolutionPiS_mm(
	.param .u64 .ptr .align 1 _Z24Pixel_Shared_ConvolutionPiS_mm_param_0,
	.param .u64 .ptr .align 1 _Z24Pixel_Shared_ConvolutionPiS_mm_param_1,
	.param .u64 _Z24Pixel_Shared_ConvolutionPiS_mm_param_2,
	.param .u64 _Z24Pixel_Shared_ConvolutionPiS_mm_param_3
)
{
	.reg .pred 	%p<5>;
	.reg .b32 	%r<41>;
	.reg .b64 	%rd<30>;
	// demoted variable
	.shared .align 4 .b8 _ZZ24Pixel_Shared_ConvolutionPiS_mmE12sharedMemory[6168];
	ld.param.u64 	%rd14, [_Z24Pixel_Shared_ConvolutionPiS_mm_param_1];
	ld.param.u64 	%rd15, [_Z24Pixel_Shared_ConvolutionPiS_mm_param_2];
	ld.param.u64 	%rd16, [_Z24Pixel_Shared_ConvolutionPiS_mm_param_3];
	setp.lt.u64 	%p1, %rd16, 2;
	@%p1 bra 	$L__BB0_7;
	ld.param.u64 	%rd27, [_Z24Pixel_Shared_ConvolutionPiS_mm_param_0];
	mov.u32 	%r12, %ctaid.x;
	shl.b32 	%r13, %r12, 9;
	mov.u32 	%r1, %tid.x;
	add.s32 	%r14, %r13, %r1;
	add.s32 	%r15, %r14, 1;
	shl.b32 	%r16, %r1, 2;
	mov.u32 	%r17, _ZZ24Pixel_Shared_ConvolutionPiS_mmE12sharedMemory;
	add.s32 	%r2, %r17, %r16;
	cvt.u64.u32 	%rd18, %r14;
	ld.const.u32 	%r3, [kernel_cuda];
	ld.const.u32 	%r4, [kernel_cuda+4];
	ld.const.u32 	%r5, [kernel_cuda+8];
	ld.const.u32 	%r6, [kernel_cuda+12];
	ld.const.u32 	%r7, [kernel_cuda+16];
	ld.const.u32 	%r8, [kernel_cuda+20];
	ld.const.u32 	%r9, [kernel_cuda+24];
	ld.const.u32 	%r10, [kernel_cuda+28];
	ld.const.u32 	%r11, [kernel_cuda+32];
	add.s64 	%rd29, %rd16, -1;
	add.s64 	%rd19, %rd15, %rd18;
	shl.b64 	%rd20, %rd19, 2;
	cvta.to.global.u64 	%rd21, %rd14;
	add.s64 	%rd22, %rd20, %rd21;
	add.s64 	%rd2, %rd22, 4;
	shl.b64 	%rd3, %rd15, 2;
	mul.wide.u32 	%rd23, %r15, 4;
	cvta.to.global.u64 	%rd24, %rd27;
	add.s64 	%rd4, %rd24, %rd23;
	shl.b64 	%rd25, %rd15, 3;
	add.s64 	%rd5, %rd4, %rd25;
	mov.b64 	%rd28, 0;
$L__BB0_2:
	add.s64 	%rd8, %rd4, %rd28;
	ld.global.u32 	%r18, [%rd8];
	st.shared.u32 	[%r2+4], %r18;
	add.s64 	%rd9, %rd8, %rd3;
	ld.global.u32 	%r19, [%rd9];
	st.shared.u32 	[%r2+2060], %r19;
	add.s64 	%rd10, %rd5, %rd28;
	ld.global.u32 	%r20, [%rd10];
	st.shared.u32 	[%r2+4116], %r20;
	setp.eq.s32 	%p2, %r1, 511;
	@%p2 bra 	$L__BB0_5;
	setp.ne.s32 	%p3, %r1, 0;
	@%p3 bra 	$L__BB0_6;
	ld.global.u32 	%r24, [%rd8+-4];
	st.shared.u32 	[_ZZ24Pixel_Shared_ConvolutionPiS_mmE12sharedMemory], %r24;
	ld.global.u32 	%r25, [%rd9+-4];
	st.shared.u32 	[_ZZ24Pixel_Shared_ConvolutionPiS_mmE12sharedMemory+2056], %r25;
	ld.global.u32 	%r26, [%rd10+-4];
	st.shared.u32 	[_ZZ24Pixel_Shared_ConvolutionPiS_mmE12sharedMemory+4112], %r26;
	bra.uni 	$L__BB0_6;
$L__BB0_5:
	ld.global.u32 	%r21, [%rd8+8];
	st.shared.u32 	[_ZZ24Pixel_Shared_ConvolutionPiS_mmE12sharedMemory+2048], %r21;
	ld.global.u32 	%r22, [%rd9+16];
	st.shared.u32 	[_ZZ24Pixel_Shared_ConvolutionPiS_mmE12sharedMemory+4104], %r22;
	ld.global.u32 	%r23, [%rd10+8];
	st.shared.u32 	[_ZZ24Pixel_Shared_ConvolutionPiS_mmE12sharedMemory+6160], %r23;
$L__BB0_6:
	bar.sync 	0;
	ld.shared.u32 	%r27, [%r2+4];
	mul.lo.s32 	%r28, %r3, %r27;
	ld.shared.u32 	%r29, [%r2+2060];
	mad.lo.s32 	%r30, %r4, %r29, %r28;
	ld.shared.u32 	%r31, [%r2+4116];
	mad.lo.s32 	%r32, %r5, %r31, %r30;
	mad.lo.s32 	%r33, %r6, %r27, %r32;
	mad.lo.s32 	%r34, %r7, %r29, %r33;
	mad.lo.s32 	%r35, %r8, %r31, %r34;
	mad.lo.s32 	%r36, %r9, %r27, %r35;
	mad.lo.s32 	%r37, %r10, %r29, %r36;
	mad.lo.s32 	%r38, %r11, %r31, %r37;
	max.s32 	%r39, %r38, 0;
	min.s32 	%r40, %r39, 255;
	add.s64 	%rd26, %rd2, %rd28;
	st.global.u32 	[%rd26], %r40;
	add.s64 	%rd29, %rd29, -1;
	add.s64 	%rd28, %rd28, %rd3;
	setp.ne.s64 	%p4, %rd29, 0;
	@%p4 bra 	$L__BB0_2;
$L__BB0_7:
	ret;

}
	// .globl	_Z15new_convolutionPiS_iiii
.visible .entry _Z15new_convolutionPiS_iiii(
	.param .u64 .ptr .align 1 _Z15new_convolutionPiS_iiii_param_0,
	.param .u64 .ptr .align 1 _Z15new_convolutionPiS_iiii_param_1,
	.param .u32 _Z15new_convolutionPiS_iiii_param_2,
	.param .u32 _Z15new_convolutionPiS_iiii_param_3,
	.param .u32 _Z15new_convolutionPiS_iiii_param_4,
	.param .u32 _Z15new_convolutionPiS_iiii_param_5
)
{
	.reg .pred 	%p<5>;
	.reg .b32 	%r<69>;
	.reg .b64 	%rd<15>;
	// demoted variable
	.shared .align 4 .b8 _ZZ15new_convolutionPiS_iiiiE12sharedMemory[6168];
	ld.param.u64 	%rd8, [_Z15new_convolutionPiS_iiii_param_0];
	ld.param.u64 	%rd9, [_Z15new_convolutionPiS_iiii_param_1];
	ld.param.u32 	%r21, [_Z15new_convolutionPiS_iiii_param_2];
	ld.param.u32 	%r22, [_Z15new_convolutionPiS_iiii_param_5];
	setp.lt.s32 	%p1, %r22, 2;
	@%p1 bra 	$L__BB1_7;
	mov.u32 	%r23, %ctaid.x;
	shl.b32 	%r24, %r23, 9;
	mov.u32 	%r1, %tid.x;
	add.s32 	%r25, %r24, %r1;
	add.s32 	%r66, %r25, 1;
	ld.const.u32 	%r3, [kernel_cuda];
	ld.const.u32 	%r4, [kernel_cuda+4];
	add.s32 	%r26, %r4, %r3;
	ld.const.u32 	%r5, [kernel_cuda+8];
	add.s32 	%r27, %r5, %r26;
	ld.const.u32 	%r6, [kernel_cuda+12];
	add.s32 	%r28, %r6, %r27;
	ld.const.u32 	%r7, [kernel_cuda+16];
	add.s32 	%r29, %r7, %r28;
	ld.const.u32 	%r8, [kernel_cuda+20];
	add.s32 	%r30, %r8, %r29;
	ld.const.u32 	%r9, [kernel_cuda+24];
	add.s32 	%r31, %r9, %r30;
	ld.const.u32 	%r10, [kernel_cuda+28];
	add.s32 	%r32, %r10, %r31;
	ld.const.u32 	%r11, [kernel_cuda+32];
	add.s32 	%r33, %r11, %r32;
	max.s32 	%r12, %r33, 1;
	neg.s32 	%r68, %r22;
	add.s32 	%r34, %r1, %r21;
	add.s32 	%r67, %r34, %r24;
	mul.wide.s32 	%rd10, %r21, 4;
	add.s64 	%rd1, %rd10, 16;
	mul.wide.s32 	%rd11, %r21, 8;
	add.s64 	%rd2, %rd11, 8;
	cvta.to.global.u64 	%rd3, %rd8;
	cvta.to.global.u64 	%rd4, %rd9;
$L__BB1_2:
	mul.wide.s32 	%rd12, %r66, 4;
	add.s64 	%rd5, %rd3, %rd12;
	ld.global.u32 	%r35, [%rd5];
	shl.b32 	%r36, %r1, 2;
	mov.u32 	%r37, _ZZ15new_convolutionPiS_iiiiE12sharedMemory;
	add.s32 	%r38, %r37, %r36;
	st.shared.u32 	[%r38+4], %r35;
	add.s64 	%rd6, %rd5, %rd1;
	ld.global.u32 	%r39, [%rd6+-16];
	st.shared.u32 	[%r38+2060], %r39;
	add.s64 	%rd7, %rd5, %rd2;
	ld.global.u32 	%r40, [%rd7+-8];
	st.shared.u32 	[%r38+4116], %r40;
	setp.eq.s32 	%p2, %r1, 511;
	@%p2 bra 	$L__BB1_5;
	setp.ne.s32 	%p3, %r1, 0;
	@%p3 bra 	$L__BB1_6;
	ld.global.u32 	%r44, [%rd5+-4];
	st.shared.u32 	[_ZZ15new_convolutionPiS_iiiiE12sharedMemory], %r44;
	ld.global.u32 	%r45, [%rd6+-20];
	st.shared.u32 	[_ZZ15new_convolutionPiS_iiiiE12sharedMemory+2056], %r45;
	ld.global.u32 	%r46, [%rd7+-12];
	st.shared.u32 	[_ZZ15new_convolutionPiS_iiiiE12sharedMemory+4112], %r46;
	bra.uni 	$L__BB1_6;
$L__BB1_5:
	ld.global.u32 	%r41, [%rd5+8];
	st.shared.u32 	[_ZZ15new_convolutionPiS_iiiiE12sharedMemory+2048], %r41;
	ld.global.u32 	%r42, [%rd6];
	st.shared.u32 	[_ZZ15new_convolutionPiS_iiiiE12sharedMemory+4104], %r42;
	ld.global.u32 	%r43, [%rd7];
	st.shared.u32 	[_ZZ15new_convolutionPiS_iiiiE12sharedMemory+6160], %r43;
$L__BB1_6:
	bar.sync 	0;
	ld.shared.u32 	%r50, [%r38+4];
	mul.lo.s32 	%r51, %r3, %r50;
	ld.shared.u32 	%r52, [%r38+2060];
	mad.lo.s32 	%r53, %r4, %r52, %r51;
	ld.shared.u32 	%r54, [%r38+4116];
	mad.lo.s32 	%r55, %r5, %r54, %r53;
	mad.lo.s32 	%r56, %r6, %r50, %r55;
	mad.lo.s32 	%r57, %r7, %r52, %r56;
	mad.lo.s32 	%r58, %r8, %r54, %r57;
	mad.lo.s32 	%r59, %r9, %r50, %r58;
	mad.lo.s32 	%r60, %r10, %r52, %r59;
	mad.lo.s32 	%r61, %r11, %r54, %r60;
	div.s32 	%r62, %r61, %r12;
	max.s32 	%r63, %r62, 0;
	min.s32 	%r64, %r63, 255;
	add.s32 	%r65, %r67, 1;
	mul.wide.u32 	%rd13, %r65, 4;
	add.s64 	%rd14, %rd4, %rd13;
	st.global.u32 	[%rd14], %r64;
	add.s32 	%r68, %r68, 1;
	add.s32 	%r67, %r67, %r21;
	add.s32 	%r66, %r66, %r21;
	setp.ne.s32 	%p4, %r68, -1;
	@%p4 bra 	$L__BB1_2;
$L__BB1_7:
	ret;

}


// ===== COMPILED SASS (sm_100) =====

	.target	sm_100

	.elftype	@"ET_EXEC"


//--------------------- .note.nv.tkinfo           --------------------------
	.section	.note.nv.tkinfo,"",@"SHT_NOTE"
	.sectionflags	@"SHF_NOTE_NV_TKINFO"
	.tkinfo
        /*0018*/ 	.word	0x00000002
        /*0030*/ 	.string	""
        /*0030*/ 	.string	"ptxas"
        /*0030*/ 	.string	"Cuda compilation tools, release 13.0, V13.0.88"
        /*0030*/ 	.string	"Build cuda_13.0.r13.0/compiler.36424714_0"
        /*0030*/ 	.string	"-arch sm_100 -m 64 "



//--------------------- .note.nv.cuinfo           --------------------------
	.section	.note.nv.cuinfo,"",@"SHT_NOTE"
	.sectionflags	@"SHF_NOTE_NV_CUINFO"
        /*0018*/ 	.short	0x0002
        /*001a*/ 	.short	0x0064
        /*001c*/ 	.short	0x0082
	.zero		2


//--------------------- .nv.info                  --------------------------
	.section	.nv.info,"",@"SHT_CUDA_INFO"
	.align	4


	//----- nvinfo : EIATTR_REGCOUNT
	.align		4
        /*0000*/ 	.byte	0x04, 0x2f
        /*0002*/ 	.short	(.L_2 - .L_1)
	.align		4
.L_1:
        /*0004*/ 	.word	index@(_Z24Pixel_Shared_ConvolutionPiS_mm)
        /*0008*/ 	.word	0x0000001c


	//----- nvinfo : EIATTR_FRAME_SIZE
	.align		4
.L_2:
        /*000c*/ 	.byte	0x04, 0x11
        /*000e*/ 	.short	(.L_4 - .L_3)
	.align		4
.L_3:
        /*0010*/ 	.word	index@(_Z24Pixel_Shared_ConvolutionPiS_mm)
        /*0014*/ 	.word	0x00000000


	//----- nvinfo : EIATTR_REGCOUNT
	.align		4
.L_4:
        /*0018*/ 	.byte	0x04, 0x2f
        /*001a*/ 	.short	(.L_6 - .L_5)
	.align		4
.L_5:
        /*001c*/ 	.word	index@(_Z15new_convolutionPiS_iiii)
        /*0020*/ 	.word	0x0000001a


	//----- nvinfo : EIATTR_FRAME_SIZE
	.align		4
.L_6:
        /*0024*/ 	.byte	0x04, 0x11
        /*0026*/ 	.short	(.L_8 - .L_7)
	.align		4
.L_7:
        /*0028*/ 	.word	index@(_Z15new_convolutionPiS_iiii)
        /*002c*/ 	.word	0x00000000


	//----- nvinfo : EIATTR_MIN_STACK_SIZE
	.align		4
.L_8:
        /*0030*/ 	.byte	0x04, 0x12
        /*0032*/ 	.short	(.L_10 - .L_9)
	.align		4
.L_9:
        /*0034*/ 	.word	index@(_Z15new_convolutionPiS_iiii)
        /*0038*/ 	.word	0x00000000


	//----- nvinfo : EIATTR_MIN_STACK_SIZE
	.align		4
.L_10:
        /*003c*/ 	.byte	0x04, 0x12
        /*003e*/ 	.short	(.L_12 - .L_11)
	.align		4
.L_11:
        /*0040*/ 	.word	index@(_Z24Pixel_Shared_ConvolutionPiS_mm)
        /*0044*/ 	.word	0x00000000
.L_12:


//--------------------- .nv.compat                --------------------------
	.section	.nv.compat,"",@"SHT_CUDA_COMPAT_INFO"
	.align	4
        /*0000*/ 	.byte	0x02, 0x09, 0x00, 0x00, 0x02, 0x02, 0x01, 0x00, 0x02, 0x05, 0x05, 0x00, 0x03, 0x07, 0x01, 0x01
        /*0010*/ 	.byte	0x02, 0x03, 0x00, 0x00, 0x02, 0x06, 0x01, 0x00, 0x04, 0x0b, 0x08, 0x00, 0x09, 0x00, 0x00, 0x00
        /*0020*/ 	.byte	0x00, 0x00, 0x00, 0x00


//--------------------- .nv.info._Z15new_convolutionPiS_iiii --------------------------
	.section	.nv.info._Z15new_convolutionPiS_iiii,"",@"SHT_CUDA_INFO"
	.sectionflags	@""
	.align	4


	//----- nvinfo : EIATTR_CUDA_API_VERSION
	.align		4
        /*0000*/ 	.byte	0x04, 0x37
        /*0002*/ 	.short	(.L_14 - .L_13)
.L_13:
        /*0004*/ 	.word	0x00000082


	//----- nvinfo : EIATTR_KPARAM_INFO
	.align		4
.L_14:
        /*0008*/ 	.byte	0x04, 0x17
        /*000a*/ 	.short	(.L_16 - .L_15)
.L_15:
        /*000c*/ 	.word	0x00000000
        /*0010*/ 	.short	0x0005
        /*0012*/ 	.short	0x001c
        /*0014*/ 	.byte	0x00, 0xf0, 0x11, 0x00


	//----- nvinfo : EIATTR_KPARAM_INFO
	.align		4
.L_16:
        /*0018*/ 	.byte	0x04, 0x17
        /*001a*/ 	.short	(.L_18 - .L_17)
.L_17:
        /*001c*/ 	.word	0x00000000
        /*0020*/ 	.short	0x0004
        /*0022*/ 	.short	0x0018
        /*0024*/ 	.byte	0x00, 0xf0, 0x11, 0x00


	//----- nvinfo : EIATTR_KPARAM_INFO
	.align		4
.L_18:
        /*0028*/ 	.byte	0x04, 0x17
        /*002a*/ 	.short	(.L_20 - .L_19)
.L_19:
        /*002c*/ 	.word	0x00000000
        /*0030*/ 	.short	0x0003
        /*0032*/ 	.short	0x0014
        /*0034*/ 	.byte	0x00, 0xf0, 0x11, 0x00


	//----- nvinfo : EIATTR_KPARAM_INFO
	.align		4
.L_20:
        /*0038*/ 	.byte	0x04, 0x17
        /*003a*/ 	.short	(.L_22 - .L_21)
.L_21:
        /*003c*/ 	.word	0x00000000
        /*0040*/ 	.short	0x0002
        /*0042*/ 	.short	0x0010
        /*0044*/ 	.byte	0x00, 0xf0, 0x11, 0x00


	//----- nvinfo : EIATTR_KPARAM_INFO
	.align		4
.L_22:
        /*0048*/ 	.byte	0x04, 0x17
        /*004a*/ 	.short	(.L_24 - .L_23)
.L_23:
        /*004c*/ 	.word	0x00000000
        /*0050*/ 	.short	0x0001
        /*0052*/ 	.short	0x0008
        /*0054*/ 	.byte	0x00, 0xf5, 0x21, 0x00


	//----- nvinfo : EIATTR_KPARAM_INFO
	.align		4
.L_24:
        /*0058*/ 	.byte	0x04, 0x17
        /*005a*/ 	.short	(.L_26 - .L_25)
.L_25:
        /*005c*/ 	.word	0x00000000
        /*0060*/ 	.short	0x0000
        /*0062*/ 	.short	0x0000
        /*0064*/ 	.byte	0x00, 0xf5, 0x21, 0x00


	//----- nvinfo : EIATTR_SPARSE_MMA_MASK
	.align		4
.L_26:
        /*0068*/ 	.byte	0x03, 0x50
        /*006a*/ 	.short	0x0000


	//----- nvinfo : EIATTR_MAXREG_COUNT
	.align		4
        /*006c*/ 	.byte	0x03, 0x1b
        /*006e*/ 	.short	0x00ff


	//----- nvinfo : EIATTR_NUM_BARRIERS
	.align		4
        /*0070*/ 	.byte	0x02, 0x4c
        /*0072*/ 	.byte	0x01
	.zero		1


	//----- nvinfo : EIATTR_MERCURY_ISA_VERSION
	.align		4
        /*0074*/ 	.byte	0x03, 0x5f
        /*0076*/ 	.short	0x0101


	//----- nvinfo : EIATTR_VRC_CTA_INIT_COUNT
	.align		4
        /*0078*/ 	.byte	0x02, 0x4a
	.zero		1
	.zero		1


	//----- nvinfo : EIATTR_EXIT_INSTR_OFFSETS
	.align		4
        /*007c*/ 	.byte	0x04, 0x1c
        /*007e*/ 	.short	(.L_28 - .L_27)


	//   ....[0]....
.L_27:
        /*0080*/ 	.word	0x00000030


	//   ....[1]....
        /*0084*/ 	.word	0x000007d0


	//----- nvinfo : EIATTR_CRS_STACK_SIZE
	.align		4
.L_28:
        /*0088*/ 	.byte	0x04, 0x1e
        /*008a*/ 	.short	(.L_30 - .L_29)
.L_29:
        /*008c*/ 	.word	0x00000000


	//----- nvinfo : EIATTR_CBANK_PARAM_SIZE
	.align		4
.L_30:
        /*0090*/ 	.byte	0x03, 0x19
        /*0092*/ 	.short	0x0020


	//----- nvinfo : EIATTR_PARAM_CBANK
	.align		4
        /*0094*/ 	.byte	0x04, 0x0a
        /*0096*/ 	.short	(.L_32 - .L_31)
	.align		4
.L_31:
        /*0098*/ 	.word	index@(.nv.constant0._Z15new_convolutionPiS_iiii)
        /*009c*/ 	.short	0x0380
        /*009e*/ 	.short	0x0020


	//----- nvinfo : EIATTR_SW_WAR
	.align		4
.L_32:
        /*00a0*/ 	.byte	0x04, 0x36
        /*00a2*/ 	.short	(.L_34 - .L_33)
.L_33:
        /*00a4*/ 	.word	0x00000008
.L_34:


//--------------------- .nv.info._Z24Pixel_Shared_ConvolutionPiS_mm --------------------------
	.section	.nv.info._Z24Pixel_Shared_ConvolutionPiS_mm,"",@"SHT_CUDA_INFO"
	.sectionflags	@""
	.align	4


	//----- nvinfo : EIATTR_CUDA_API_VERSION
	.align		4
        /*0000*/ 	.byte	0x04, 0x37
        /*0002*/ 	.short	(.L_36 - .L_35)
.L_35:
        /*0004*/ 	.word	0x00000082


	//----- nvinfo : EIATTR_KPARAM_INFO
	.align		4
.L_36:
        /*0008*/ 	.byte	0x04, 0x17
        /*000a*/ 	.short	(.L_38 - .L_37)
.L_37:
        /*000c*/ 	.word	0x00000000
        /*0010*/ 	.short	0x0003
        /*0012*/ 	.short	0x0018
        /*0014*/ 	.byte	0x00, 0xf0, 0x21, 0x00


	//----- nvinfo : EIATTR_KPARAM_INFO
	.align		4
.L_38:
        /*0018*/ 	.byte	0x04, 0x17
        /*001a*/ 	.short	(.L_40 - .L_39)
.L_39:
        /*001c*/ 	.word	0x00000000
        /*0020*/ 	.short	0x0002
        /*0022*/ 	.short	0x0010
        /*0024*/ 	.byte	0x00, 0xf0, 0x21, 0x00


	//----- nvinfo : EIATTR_KPARAM_INFO
	.align		4
.L_40:
        /*0028*/ 	.byte	0x04, 0x17
        /*002a*/ 	.short	(.L_42 - .L_41)
.L_41:
        /*002c*/ 	.word	0x00000000
        /*0030*/ 	.short	0x0001
        /*0032*/ 	.short	0x0008
        /*0034*/ 	.byte	0x00, 0xf5, 0x21, 0x00


	//----- nvinfo : EIATTR_KPARAM_INFO
	.align		4
.L_42:
        /*0038*/ 	.byte	0x04, 0x17
        /*003a*/ 	.short	(.L_44 - .L_43)
.L_43:
        /*003c*/ 	.word	0x00000000
        /*0040*/ 	.short	0x0000
        /*0042*/ 	.short	0x0000
        /*0044*/ 	.byte	0x00, 0xf5, 0x21, 0x00


	//----- nvinfo : EIATTR_SPARSE_MMA_MASK
	.align		4
.L_44:
        /*0048*/ 	.byte	0x03, 0x50
        /*004a*/ 	.short	0x0000


	//----- nvinfo : EIATTR_MAXREG_COUNT
	.align		4
        /*004c*/ 	.byte	0x03, 0x1b
        /*004e*/ 	.short	0x00ff


	//----- nvinfo : EIATTR_NUM_BARRIERS
	.align		4
        /*0050*/ 	.byte	0x02, 0x4c
        /*0052*/ 	.byte	0x01
	.zero		1


	//----- nvinfo : EIATTR_MERCURY_ISA_VERSION
	.align		4
        /*0054*/ 	.byte	0x03, 0x5f
        /*0056*/ 	.short	0x0101


	//----- nvinfo : EIATTR_VRC_CTA_INIT_COUNT
	.align		4
        /*0058*/ 	.byte	0x02, 0x4a
	.zero		1
	.zero		1


	//----- nvinfo : EIATTR_EXIT_INSTR_OFFSETS
	.align		4
        /*005c*/ 	.byte	0x04, 0x1c
        /*005e*/ 	.short	(.L_46 - .L_45)


	//   ....[0]....
.L_45:
        /*0060*/ 	.word	0x00000040


	//   ....[1]....
        /*0064*/ 	.word	0x000005e0


	//----- nvinfo : EIATTR_CRS_STACK_SIZE
	.align		4
.L_46:
        /*0068*/ 	.byte	0x04, 0x1e
        /*006a*/ 	.short	(.L_48 - .L_47)
.L_47:
        /*006c*/ 	.word	0x00000000


	//----- nvinfo : EIATTR_CBANK_PARAM_SIZE
	.align		4
.L_48:
        /*0070*/ 	.byte	0x03, 0x19
        /*0072*/ 	.short	0x0020


	//----- nvinfo : EIATTR_PARAM_CBANK
	.align		4
        /*0074*/ 	.byte	0x04, 0x0a
        /*0076*/ 	.short	(.L_50 - .L_49)
	.align		4
.L_49:
        /*0078*/ 	.word	index@(.nv.constant0._Z24Pixel_Shared_ConvolutionPiS_mm)
        /*007c*/ 	.short	0x0380
        /*007e*/ 	.short	0x0020


	//----- nvinfo : EIATTR_SW_WAR
	.align		4
.L_50:
        /*0080*/ 	.byte	0x04, 0x36
        /*0082*/ 	.short	(.L_52 - .L_51)
.L_51:
        /*0084*/ 	.word	0x00000008
.L_52:


//--------------------- .nv.callgraph             --------------------------
	.section	.nv.callgraph,"",@"SHT_CUDA_CALLGRAPH"
	.align	4
	.sectionentsize	8
	.align		4
        /*0000*/ 	.word	0x00000000
	.align		4
        /*0004*/ 	.word	0xffffffff
	.align		4
        /*0008*/ 	.word	0x00000000
	.align		4
        /*000c*/ 	.word	0xfffffffe
	.align		4
        /*0010*/ 	.word	0x00000000
	.align		4
        /*0014*/ 	.word	0xfffffffd
	.align		4
        /*0018*/ 	.word	0x00000000
	.align		4
        /*001c*/ 	.word	0xfffffffc


//--------------------- .nv.constant3             --------------------------
	.section	.nv.constant3,"a",@progbits
	.align	4
.nv.constant3:
	.type		kernel_cuda,@object
	.size		kernel_cuda,(.L_0 - kernel_cuda)
kernel_cuda:
	.zero		36
.L_0:


//--------------------- .text._Z15new_convolutionPiS_iiii --------------------------
	.section	.text._Z15new_convolutionPiS_iiii,"ax",@progbits
	.align	128
        .global         _Z15new_convolutionPiS_iiii
        .type           _Z15new_convolutionPiS_iiii,@function
        .size           _Z15new_convolutionPiS_iiii,(.L_x_10 - _Z15new_convolutionPiS_iiii)
        .other          _Z15new_convolutionPiS_iiii,@"STO_CUDA_ENTRY STV_DEFAULT"
_Z15new_convolutionPiS_iiii:
.text._Z15new_convolutionPiS_iiii:
[----:B------:R-:W-:Y:S08]  /*0000*/  LDC R1, c[0x0][0x37c] ;  /* 0x0000df00ff017b82 */ /* 0x000ff00000000800 */
[----:B------:R-:W0:Y:S02]  /*0010*/  LDC R14, c[0x0][0x39c] ;  /* 0x0000e700ff0e7b82 */ /* 0x000e240000000800 */
[----:B0-----:R-:W-:-:S13]  /*0020*/  ISETP.GE.AND P0, PT, R14, 0x2, PT ;  /* 0x000000020e00780c */ /* 0x001fda0003f06270 */
[----:B------:R-:W-:Y:S05]  /*0030*/  @!P0 EXIT ;  /* 0x000000000000894d */ /* 0x000fea0003800000 */
[----:B------:R-:W0:Y:S01]  /*0040*/  LDC.64 R2, c[0x3][RZ] ;  /* 0x00c00000ff027b82 */ /* 0x000e220000000a00 */
[----:B------:R-:W1:Y:S01]  /*0050*/  S2R R0, SR_TID.X ;  /* 0x0000000000007919 */ /* 0x000e620000002100 */
[----:B------:R-:W2:Y:S01]  /*0060*/  LDCU UR10, c[0x0][0x390] ;  /* 0x00007200ff0a77ac */ /* 0x000ea20008000800 */
[----:B------:R-:W-:Y:S01]  /*0070*/  IMAD.MOV R14, RZ, RZ, -R14 ;  /* 0x000000ffff0e7224 */ /* 0x000fe200078e0a0e */
[----:B------:R-:W1:Y:S01]  /*0080*/  S2R R7, SR_CTAID.X ;  /* 0x0000000000077919 */ /* 0x000e620000002500 */
[----:B------:R-:W-:Y:S01]  /*0090*/  UMOV UR8, 0x400 ;  /* 0x0000040000087882 */ /* 0x000fe20000000000 */
[----:B------:R-:W-:Y:S02]  /*00a0*/  UMOV UR4, 0x10 ;  /* 0x0000001000047882 */ /* 0x000fe40000000000 */
[----:B------:R-:W0:Y:S01]  /*00b0*/  LDC.64 R4, c[0x3][0x8] ;  /* 0x00c00200ff047b82 */ /* 0x000e220000000a00 */
[----:B------:R-:W-:Y:S01]  /*00c0*/  UMOV UR5, 0x0 ;  /* 0x0000000000057882 */ /* 0x000fe20000000000 */
[----:B------:R-:W-:Y:S01]  /*00d0*/  UMOV UR6, 0x8 ;  /* 0x0000000800067882 */ /* 0x000fe20000000000 */
[----:B------:R-:W-:Y:S01]  /*00e0*/  UMOV UR7, 0x0 ;  /* 0x0000000000077882 */ /* 0x000fe20000000000 */
[----:B------:R-:W3:Y:S04]  /*00f0*/  LDCU.64 UR20, c[0x0][0x358] ;  /* 0x00006b00ff1477ac */ /* 0x000ee80008000a00 */
[----:B------:R-:W4:Y:S01]  /*0100*/  LDC.64 R8, c[0x3][0x10] ;  /* 0x00c00400ff087b82 */ /* 0x000f220000000a00 */
[----:B------:R-:W0:Y:S01]  /*0110*/  LDCU UR11, c[0x3][0x20] ;  /* 0x00c00400ff0b77ac */ /* 0x000e220008000800 */
[----:B------:R-:W0:Y:S06]  /*0120*/  LDCU UR22, c[0x0][0x390] ;  /* 0x00007200ff1677ac */ /* 0x000e2c0008000800 */
[----:B------:R-:W5:Y:S01]  /*0130*/  LDC.64 R10, c[0x3][0x18] ;  /* 0x00c00600ff0a7b82 */ /* 0x000f620000000a00 */
[----:B------:R-:W0:Y:S01]  /*0140*/  LDCU.128 UR12, c[0x3][URZ] ;  /* 0x00c00000ff0c77ac */ /* 0x000e220008000c00 */
[----:B------:R-:W0:Y:S06]  /*0150*/  LDCU.128 UR16, c[0x3][0x10] ;  /* 0x00c00200ff1077ac */ /* 0x000e2c0008000c00 */
[----:B------:R-:W3:Y:S01]  /*0160*/  LDC R13, c[0x3][0x20] ;  /* 0x00c00800ff0d7b82 */ /* 0x000ee20000000800 */
[----:B0-----:R-:W-:Y:S01]  /*0170*/  IADD3 R2, PT, PT, R4, R3, R2 ;  /* 0x0000000304027210 */ /* 0x001fe20007ffe002 */
[----:B--2---:R-:W-:-:S02]  /*0180*/  UIMAD.WIDE UR4, UR10, 0x4, UR4 ;  /* 0x000000040a0478a5 */ /* 0x004fc4000f8e0204 */
[----:B------:R-:W-:Y:S01]  /*0190*/  UIMAD.WIDE UR6, UR10, 0x8, UR6 ;  /* 0x000000080a0678a5 */ /* 0x000fe2000f8e0206 */
[----:B-1----:R-:W-:-:S03]  /*01a0*/  IMAD R15, R7, 0x200, R0 ;  /* 0x00000200070f7824 */ /* 0x002fc600078e0200 */
[----:B------:R-:W0:Y:S01]  /*01b0*/  S2UR UR9, SR_CgaCtaId ;  /* 0x00000000000979c3 */ /* 0x000e220000008800 */
[----:B----4-:R-:W-:Y:S01]  /*01c0*/  IADD3 R2, PT, PT, R8, R2, R5 ;  /* 0x0000000208027210 */ /* 0x010fe20007ffe005 */
[----:B------:R-:W-:-:S03]  /*01d0*/  VIADD R15, R15, 0x1 ;  /* 0x000000010f0f7836 */ /* 0x000fc60000000000 */
[----:B-----5:R-:W-:-:S03]  /*01e0*/  IADD3 R6, PT, PT, R10, R2, R9 ;  /* 0x000000020a067210 */ /* 0x020fc60007ffe009 */
[----:B------:R-:W1:Y:S02]  /*01f0*/  LDC.64 R4, c[0x0][0x388] ;  /* 0x0000e200ff047b82 */ /* 0x000e640000000a00 */
[----:B------:R-:W-:-:S06]  /*0200*/  IMAD.IADD R6, R6, 0x1, R11 ;  /* 0x0000000106067824 */ /* 0x000fcc00078e020b */
[----:B------:R-:W2:Y:S01]  /*0210*/  LDC.64 R2, c[0x0][0x380] ;  /* 0x0000e000ff027b82 */ /* 0x000ea20000000a00 */
[----:B---3--:R-:W-:Y:S01]  /*0220*/  VIADDMNMX R12, R6, R13, 0x1, !PT ;  /* 0x00000001060c7446 */ /* 0x008fe2000780010d */
[----:B------:R-:W-:-:S03]  /*0230*/  VIADD R13, R0, UR10 ;  /* 0x0000000a000d7c36 */ /* 0x000fc60008000000 */
[----:B------:R-:W-:Y:S01]  /*0240*/  ISETP.NE.AND P0, PT, R12, RZ, PT ;  /* 0x000000ff0c00720c */ /* 0x000fe20003f05270 */
[----:B0-----:R-:W-:Y:S01]  /*0250*/  ULEA UR8, UR9, UR8, 0x18 ;  /* 0x0000000809087291 */ /* 0x001fe2000f8ec0ff */
[----:B------:R-:W-:Y:S02]  /*0260*/  LEA R13, R7, R13, 0x9 ;  /* 0x0000000d070d7211 */ /* 0x000fe400078e48ff */
[----:B------:R-:W-:-:S03]  /*0270*/  LOP3.LUT R17, RZ, R12, RZ, 0x33, !PT ;  /* 0x0000000cff117212 */ /* 0x000fc600078e33ff */
[----:B------:R-:W-:-:S07]  /*0280*/  LEA R16, R0, UR8, 0x2 ;  /* 0x0000000800107c11 */ /* 0x000fce000f8e10ff */
.L_x_3:
[----:B0-2---:R-:W-:-:S03]  /*0290*/  IMAD.WIDE R6, R15, 0x4, R2 ;  /* 0x000000040f067825 */ /* 0x005fc600078e0202 */
[C---:B------:R-:W-:Y:S02]  /*02a0*/  IADD3 R8, P1, PT, R6.reuse, UR4, RZ ;  /* 0x0000000406087c10 */ /* 0x040fe4000ff3e0ff */
[----:B------:R-:W2:Y:S01]  /*02b0*/  LDG.E R19, desc[UR20][R6.64] ;  /* 0x0000001406137981 */ /* 0x000ea2000c1e1900 */
[----:B------:R-:W-:Y:S02]  /*02c0*/  IADD3 R10, P2, PT, R6, UR6, RZ ;  /* 0x00000006060a7c10 */ /* 0x000fe4000ff5e0ff */
[C---:B------:R-:W-:Y:S02]  /*02d0*/  IADD3.X R9, PT, PT, R7.reuse, UR5, RZ, P1, !PT ;  /* 0x0000000507097c10 */ /* 0x040fe40008ffe4ff */
[----:B------:R-:W-:-:S03]  /*02e0*/  IADD3.X R11, PT, PT, R7, UR7, RZ, P2, !PT ;  /* 0x00000007070b7c10 */ /* 0x000fc600097fe4ff */
[----:B------:R-:W3:Y:S04]  /*02f0*/  LDG.E R21, desc[UR20][R8.64+-0x10] ;  /* 0xfffff01408157981 */ /* 0x000ee8000c1e1900 */
[----:B------:R-:W4:Y:S01]  /*0300*/  LDG.E R23, desc[UR20][R10.64+-0x8] ;  /* 0xfffff8140a177981 */ /* 0x000f22000c1e1900 */
[----:B------:R-:W-:Y:S01]  /*0310*/  ISETP.NE.AND P1, PT, R0, 0x1ff, PT ;  /* 0x000001ff0000780c */ /* 0x000fe20003f25270 */
[----:B------:R-:W-:Y:S02]  /*0320*/  BSSY.RECONVERGENT B0, `(.L_x_0) ;  /* 0x000001a000007945 */ /* 0x000fe40003800200 */
[----:B--2---:R0:W-:Y:S04]  /*0330*/  STS [R16+0x4], R19 ;  /* 0x0000041310007388 */ /* 0x0041e80000000800 */
[----:B---3--:R0:W-:Y:S04]  /*0340*/  STS [R16+0x80c], R21 ;  /* 0x00080c1510007388 */ /* 0x0081e80000000800 */
[----:B----4-:R0:W-:Y:S02]  /*0350*/  STS [R16+0x1014], R23 ;  /* 0x0010141710007388 */ /* 0x0101e40000000800 */
[----:B------:R-:W-:Y:S05]  /*0360*/  @!P1 BRA `(.L_x_1) ;  /* 0x0000000000309947 */ /* 0x000fea0003800000 */
[----:B------:R-:W-:-:S13]  /*0370*/  ISETP.NE.AND P1, PT, R0, RZ, PT ;  /* 0x000000ff0000720c */ /* 0x000fda0003f25270 */
[----:B------:R-:W-:Y:S05]  /*0380*/  @P1 BRA `(.L_x_2) ;  /* 0x00000000004c1947 */ /* 0x000fea0003800000 */
[----:B------:R-:W2:Y:S04]  /*0390*/  LDG.E R6, desc[UR20][R6.64+-0x4] ;  /* 0xfffffc1406067981 */ /* 0x000ea8000c1e1900 */
[----:B------:R-:W3:Y:S04]  /*03a0*/  LDG.E R8, desc[UR20][R8.64+-0x14] ;  /* 0xffffec1408087981 */ /* 0x000ee8000c1e1900 */
[----:B------:R-:W4:Y:S01]  /*03b0*/  LDG.E R10, desc[UR20][R10.64+-0xc] ;  /* 0xfffff4140a0a7981 */ /* 0x000f22000c1e1900 */
[----:B------:R-:W5:Y:S01]  /*03c0*/  S2UR UR9, SR_CgaCtaId ;  /* 0x00000000000979c3 */ /* 0x000f620000008800 */
[----:B------:R-:W-:-:S02]  /*03d0*/  UMOV UR8, 0x400 ;  /* 0x0000040000087882 */ /* 0x000fc40000000000 */
[----:B-----5:R-:W-:-:S09]  /*03e0*/  ULEA UR8, UR9, UR8, 0x18 ;  /* 0x0000000809087291 */ /* 0x020fd2000f8ec0ff */
[----:B--2---:R2:W-:Y:S04]  /*03f0*/  STS [UR8], R6 ;  /* 0x00000006ff007988 */ /* 0x0045e80008000808 */
[----:B---3--:R2:W-:Y:S04]  /*0400*/  STS [UR8+0x808], R8 ;  /* 0x00080808ff007988 */ /* 0x0085e80008000808 */
[----:B----4-:R2:W-:Y:S01]  /*0410*/  STS [UR8+0x1010], R10 ;  /* 0x0010100aff007988 */ /* 0x0105e20008000808 */
[----:B------:R-:W-:Y:S05]  /*0420*/  BRA `(.L_x_2) ;  /* 0x0000000000247947 */ /* 0x000fea0003800000 */
.L_x_1:
[----:B------:R-:W2:Y:S04]  /*0430*/  LDG.E R6, desc[UR20][R6.64+0x8] ;  /* 0x0000081406067981 */ /* 0x000ea8000c1e1900 */
[----:B------:R-:W3:Y:S04]  /*0440*/  LDG.E R8, desc[UR20][R8.64] ;  /* 0x0000001408087981 */ /* 0x000ee8000c1e1900 */
[----:B------:R-:W4:Y:S01]  /*0450*/  LDG.E R10, desc[UR20][R10.64] ;  /* 0x000000140a0a7981 */ /* 0x000f22000c1e1900 */
[----:B------:R-:W5:Y:S01]  /*0460*/  S2UR UR9, SR_CgaCtaId ;  /* 0x00000000000979c3 */ /* 0x000f620000008800 */
[----:B------:R-:W-:-:S02]  /*0470*/  UMOV UR8, 0x400 ;  /* 0x0000040000087882 */ /* 0x000fc40000000000 */
[----:B-----5:R-:W-:-:S09]  /*0480*/  ULEA UR8, UR9, UR8, 0x18 ;  /* 0x0000000809087291 */ /* 0x020fd2000f8ec0ff */
[----:B--2---:R2:W-:Y:S04]  /*0490*/  STS [UR8+0x800], R6 ;  /* 0x00080006ff007988 */ /* 0x0045e80008000808 */
[----:B---3--:R2:W-:Y:S04]  /*04a0*/  STS [UR8+0x1008], R8 ;  /* 0x00100808ff007988 */ /* 0x0085e80008000808 */
[----:B----4-:R2:W-:Y:S02]  /*04b0*/  STS [UR8+0x1810], R10 ;  /* 0x0018100aff007988 */ /* 0x0105e40008000808 */
.L_x_2:
[----:B------:R-:W-:Y:S05]  /*04c0*/  BSYNC.RECONVERGENT B0 ;  /* 0x0000000000007941 */ /* 0x000fea0003800200 */
.L_x_0:
[----:B------:R-:W-:Y:S01]  /*04d0*/  BAR.SYNC.DEFER_BLOCKING 0x0 ;  /* 0x0000000000007b1d */ /* 0x000fe20000010000 */
[----:B--2---:R-:W-:Y:S01]  /*04e0*/  IABS R8, R12 ;  /* 0x0000000c00087213 */ /* 0x004fe20000000000 */
[----:B------:R-:W-:Y:S01]  /*04f0*/  VIADD R14, R14, 0x1 ;  /* 0x000000010e0e7836 */ /* 0x000fe20000000000 */
[----:B------:R-:W-:-:S03]  /*0500*/  IADD3 R15, PT, PT, R15, UR22, RZ ;  /* 0x000000160f0f7c10 */ /* 0x000fc6000fffe0ff */
[----:B0-----:R-:W0:Y:S08]  /*0510*/  I2F.RP R19, R8 ;  /* 0x0000000800137306 */ /* 0x001e300000209400 */
[----:B0-----:R-:W0:Y:S01]  /*0520*/  MUFU.RCP R19, R19 ;  /* 0x0000001300137308 */ /* 0x001e220000001000 */
[----:B------:R-:W2:Y:S04]  /*0530*/  LDS R9, [R16+0x4] ;  /* 0x0000040010097984 */ /* 0x000ea80000000800 */
[----:B------:R-:W3:Y:S04]  /*0540*/  LDS R10, [R16+0x80c] ;  /* 0x00080c00100a7984 */ /* 0x000ee80000000800 */
[----:B------:R-:W4:Y:S01]  /*0550*/  LDS R6, [R16+0x1014] ;  /* 0x0010140010067984 */ /* 0x000f220000000800 */
[----:B0-----:R-:W-:Y:S01]  /*0560*/  IADD3 R20, PT, PT, R19, 0xffffffe, RZ ;  /* 0x0ffffffe13147810 */ /* 0x001fe20007ffe0ff */
[----:B--2---:R-:W-:-:S04]  /*0570*/  IMAD R7, R9, UR12, RZ ;  /* 0x0000000c09077c24 */ /* 0x004fc8000f8e02ff */
[----:B---3--:R-:W-:-:S04]  /*0580*/  IMAD R7, R10, UR13, R7 ;  /* 0x0000000d0a077c24 */ /* 0x008fc8000f8e0207 */
[----:B----4-:R-:W-:Y:S02]  /*0590*/  IMAD R18, R6, UR14, R7 ;  /* 0x0000000e06127c24 */ /* 0x010fe4000f8e0207 */
[----:B------:R-:W0:Y:S02]  /*05a0*/  F2I.FTZ.U32.TRUNC.NTZ R7, R20 ;  /* 0x0000001400077305 */ /* 0x000e24000021f000 */
[----:B------:R-:W-:-:S04]  /*05b0*/  IMAD R11, R9, UR15, R18 ;  /* 0x0000000f090b7c24 */ /* 0x000fc8000f8e0212 */
[----:B------:R-:W-:-:S04]  /*05c0*/  IMAD R11, R10, UR16, R11 ;  /* 0x000000100a0b7c24 */ /* 0x000fc8000f8e020b */
[----:B------:R-:W-:-:S04]  /*05d0*/  IMAD R18, R6, UR17, R11 ;  /* 0x0000001106127c24 */ /* 0x000fc8000f8e020b */
[----:B------:R-:W-:Y:S02]  /*05e0*/  IMAD R9, R9, UR18, R18 ;  /* 0x0000001209097c24 */ /* 0x000fe4000f8e0212 */
[----:B0-----:R-:W-:Y:S02]  /*05f0*/  IMAD.MOV R11, RZ, RZ, -R7 ;  /* 0x000000ffff0b7224 */ /* 0x001fe400078e0a07 */
[----:B------:R-:W-:Y:S02]  /*0600*/  IMAD R9, R10, UR19, R9 ;  /* 0x000000130a097c24 */ /* 0x000fe4000f8e0209 */
[----:B------:R-:W-:Y:S02]  /*0610*/  IMAD R11, R11, R8, RZ ;  /* 0x000000080b0b7224 */ /* 0x000fe400078e02ff */
[----:B------:R-:W-:Y:S01]  /*0620*/  IMAD R9, R6, UR11, R9 ;  /* 0x0000000b06097c24 */ /* 0x000fe2000f8e0209 */
[----:B------:R-:W-:-:S04]  /*0630*/  IABS R6, R12 ;  /* 0x0000000c00067213 */ /* 0x000fc80000000000 */
[----:B------:R-:W-:Y:S01]  /*0640*/  IABS R10, R9 ;  /* 0x00000009000a7213 */ /* 0x000fe20000000000 */
[----:B------:R-:W-:Y:S02]  /*0650*/  IMAD.MOV R18, RZ, RZ, -R6 ;  /* 0x000000ffff127224 */ /* 0x000fe400078e0a06 */
[----:B------:R-:W-:Y:S01]  /*0660*/  HFMA2 R6, -RZ, RZ, 0, 0 ;  /* 0x00000000ff067431 */ /* 0x000fe200000001ff */
[----:B------:R-:W-:-:S04]  /*0670*/  LOP3.LUT R9, R9, R12, RZ, 0x3c, !PT ;  /* 0x0000000c09097212 */ /* 0x000fc800078e3cff */
[----:B------:R-:W-:Y:S01]  /*0680*/  ISETP.GE.AND P3, PT, R9, RZ, PT ;  /* 0x000000ff0900720c */ /* 0x000fe20003f66270 */
[----:B------:R-:W-:-:S04]  /*0690*/  IMAD.HI.U32 R6, R7, R11, R6 ;  /* 0x0000000b07067227 */ /* 0x000fc800078e0006 */
[----:B------:R-:W-:Y:S02]  /*06a0*/  IMAD.MOV.U32 R7, RZ, RZ, R10 ;  /* 0x000000ffff077224 */ /* 0x000fe400078e000a */
[----:B------:R-:W-:Y:S02]  /*06b0*/  IMAD.MOV.U32 R10, RZ, RZ, R18 ;  /* 0x000000ffff0a7224 */ /* 0x000fe400078e0012 */
[----:B------:R-:W-:-:S04]  /*06c0*/  IMAD.HI.U32 R6, R6, R7, RZ ;  /* 0x0000000706067227 */ /* 0x000fc800078e00ff */
[----:B------:R-:W-:-:S05]  /*06d0*/  IMAD R7, R6, R10, R7 ;  /* 0x0000000a06077224 */ /* 0x000fca00078e0207 */
[----:B------:R-:W-:-:S13]  /*06e0*/  ISETP.GT.U32.AND P2, PT, R8, R7, PT ;  /* 0x000000070800720c */ /* 0x000fda0003f44070 */
[----:B------:R-:W-:Y:S01]  /*06f0*/  @!P2 IADD3 R7, PT, PT, R7, -R8, RZ ;  /* 0x800000080707a210 */ /* 0x000fe20007ffe0ff */
[----:B------:R-:W-:-:S03]  /*0700*/  @!P2 VIADD R6, R6, 0x1 ;  /* 0x000000010606a836 */ /* 0x000fc60000000000 */
[----:B------:R-:W-:Y:S01]  /*0710*/  ISETP.GE.U32.AND P1, PT, R7, R8, PT ;  /* 0x000000080700720c */ /* 0x000fe20003f26070 */
[C---:B------:R-:W-:Y:S02]  /*0720*/  VIADD R7, R13.reuse, 0x1 ;  /* 0x000000010d077836 */ /* 0x040fe40000000000 */
[----:B------:R-:W-:-:S10]  /*0730*/  VIADD R13, R13, UR22 ;  /* 0x000000160d0d7c36 */ /* 0x000fd40008000000 */
[----:B------:R-:W-:Y:S01]  /*0740*/  @P1 VIADD R6, R6, 0x1 ;  /* 0x0000000106061836 */ /* 0x000fe20000000000 */
[----:B------:R-:W-:-:S04]  /*0750*/  ISETP.NE.AND P1, PT, R14, -0x1, PT ;  /* 0xffffffff0e00780c */ /* 0x000fc80003f25270 */
[----:B------:R-:W-:-:S04]  /*0760*/  @!P3 IADD3 R6, PT, PT, -R6, RZ, RZ ;  /* 0x000000ff0606b210 */ /* 0x000fc80007ffe1ff */
[----:B------:R-:W-:-:S04]  /*0770*/  SEL R6, R17, R6, !P0 ;  /* 0x0000000611067207 */ /* 0x000fc80004000000 */
[----:B------:R-:W-:Y:S01]  /*0780*/  VIMNMX R8, PT, PT, RZ, R6, !PT ;  /* 0x00000006ff087248 */ /* 0x000fe20007fe0100 */
[----:B-1----:R-:W-:-:S03]  /*0790*/  IMAD.WIDE.U32 R6, R7, 0x4, R4 ;  /* 0x0000000407067825 */ /* 0x002fc600078e0004 */
[----:B------:R-:W-:-:S05]  /*07a0*/  VIMNMX R9, PT, PT, R8, 0xff, PT ;  /* 0x000000ff08097848 */ /* 0x000fca0003fe0100 */
[----:B------:R0:W-:Y:S01]  /*07b0*/  STG.E desc[UR20][R6.64], R9 ;  /* 0x0000000906007986 */ /* 0x0001e2000c101914 */
[----:B------:R-:W-:Y:S05]  /*07c0*/  @P1 BRA `(.L_x_3) ;  /* 0xfffffff800b01947 */ /* 0x000fea000383ffff */
[----:B------:R-:W-:Y:S05]  /*07d0*/  EXIT ;  /* 0x000000000000794d */ /* 0x000fea0003800000 */
.L_x_4:
[----:B------:R-:W-:-:S00]  /*07e0*/  BRA `(.L_x_4) ;  /* 0xfffffffc00fc7947 */ /* 0x000fc0000383ffff */
[----:B------:R-:W-:-:S00]  /*07f0*/  NOP ;  /* 0x0000000000007918 */ /* 0x000fc00000000000 */
        /* <DEDUP_REMOVED lines=8> */
.L_x_10:


//--------------------- .text._Z24Pixel_Shared_ConvolutionPiS_mm --------------------------
	.section	.text._Z24Pixel_Shared_ConvolutionPiS_mm,"ax",@progbits
	.align	128
        .global         _Z24Pixel_Shared_ConvolutionPiS_mm
        .type           _Z24Pixel_Shared_ConvolutionPiS_mm,@function
        .size           _Z24Pixel_Shared_ConvolutionPiS_mm,(.L_x_11 - _Z24Pixel_Shared_ConvolutionPiS_mm)
        .other          _Z24Pixel_Shared_ConvolutionPiS_mm,@"STO_CUDA_ENTRY STV_DEFAULT"
_Z24Pixel_Shared_ConvolutionPiS_mm:
.text._Z24Pixel_Shared_ConvolutionPiS_mm:
[----:B------:R-:W-:Y:S08]  /*0000*/  LDC R1, c[0x0][0x37c] ;  /* 0x0000df00ff017b82 */ /* 0x000ff00000000800 */
[----:B------:R-:W0:Y:S02]  /*0010*/  LDC.64 R14, c[0x0][0x398] ;  /* 0x0000e600ff0e7b82 */ /* 0x000e240000000a00 */
[----:B0-----:R-:W-:-:S04]  /*0020*/  ISETP.GE.U32.AND P0, PT, R14, 0x2, PT ;  /* 0x000000020e00780c */ /* 0x001fc80003f06070 */
[----:B------:R-:W-:-:S13]  /*0030*/  ISETP.GE.U32.AND.EX P0, PT, R15, RZ, PT, P0 ;  /* 0x000000ff0f00720c */ /* 0x000fda0003f06100 */
[----:B------:R-:W-:Y:S05]  /*0040*/  @!P0 EXIT ;  /* 0x000000000000894d */ /* 0x000fea0003800000 */
[----:B------:R-:W0:Y:S01]  /*0050*/  S2R R7, SR_CTAID.X ;  /* 0x0000000000077919 */ /* 0x000e220000002500 */
[----:B------:R-:W1:Y:S01]  /*0060*/  LDC.64 R4, c[0x0][0x390] ;  /* 0x0000e400ff047b82 */ /* 0x000e620000000a00 */
[----:B------:R-:W2:Y:S01]  /*0070*/  LDCU.64 UR8, c[0x0][0x388] ;  /* 0x00007100ff0877ac */ /* 0x000ea20008000a00 */
[----:B------:R-:W-:Y:S01]  /*0080*/  CS2R R18, SRZ ;  /* 0x0000000000127805 */ /* 0x000fe2000001ff00 */
[----:B------:R-:W0:Y:S01]  /*0090*/  S2R R0, SR_TID.X ;  /* 0x0000000000007919 */ /* 0x000e220000002100 */
[----:B------:R-:W-:Y:S01]  /*00a0*/  UMOV UR4, 0x400 ;  /* 0x0000040000047882 */ /* 0x000fe20000000000 */
[----:B------:R-:W3:Y:S03]  /*00b0*/  LDCU.64 UR6, c[0x0][0x358] ;  /* 0x00006b00ff0677ac */ /* 0x000ee60008000a00 */
[----:B------:R-:W4:Y:S01]  /*00c0*/  LDC.64 R2, c[0x0][0x380] ;  /* 0x0000e000ff027b82 */ /* 0x000f220000000a00 */
[----:B------:R-:W0:Y:S01]  /*00d0*/  LDCU UR10, c[0x3][0x20] ;  /* 0x00c00400ff0a77ac */ /* 0x000e220008000800 */
[----:B------:R-:W0:Y:S06]  /*00e0*/  LDCU.128 UR12, c[0x3][URZ] ;  /* 0x00c00000ff0c77ac */ /* 0x000e2c0008000c00 */
[----:B------:R-:W5:Y:S01]  /*00f0*/  S2UR UR5, SR_CgaCtaId ;  /* 0x00000000000579c3 */ /* 0x000f620000008800 */
[----:B------:R-:W0:Y:S01]  /*0100*/  LDCU.128 UR16, c[0x3][0x10] ;  /* 0x00c00200ff1077ac */ /* 0x000e220008000c00 */
[----:B-1----:R-:W-:-:S02]  /*0110*/  IMAD.SHL.U32 R17, R4, 0x4, RZ ;  /* 0x0000000404117824 */ /* 0x002fc400078e00ff */
[----:B0-----:R-:W-:-:S05]  /*0120*/  IMAD R7, R7, 0x200, R0 ;  /* 0x0000020007077824 */ /* 0x001fca00078e0200 */
[C---:B------:R-:W-:Y:S01]  /*0130*/  IADD3 R12, P0, PT, R7.reuse, R4, RZ ;  /* 0x00000004070c7210 */ /* 0x040fe20007f1e0ff */
[----:B------:R-:W-:Y:S01]  /*0140*/  VIADD R7, R7, 0x1 ;  /* 0x0000000107077836 */ /* 0x000fe20000000000 */
[----:B-----5:R-:W-:Y:S02]  /*0150*/  ULEA UR4, UR5, UR4, 0x18 ;  /* 0x0000000405047291 */ /* 0x020fe4000f8ec0ff */
[----:B--2---:R-:W-:Y:S01]  /*0160*/  LEA R10, P1, R12, UR8, 0x2 ;  /* 0x000000080c0a7c11 */ /* 0x004fe2000f8210ff */
[----:B------:R-:W-:Y:S01]  /*0170*/  IMAD.X R9, RZ, RZ, R5, P0 ;  /* 0x000000ffff097224 */ /* 0x000fe200000e0605 */
[----:B------:R-:W-:Y:S01]  /*0180*/  IADD3 R11, P0, PT, R14, -0x1, RZ ;  /* 0xffffffff0e0b7810 */ /* 0x000fe20007f1e0ff */
[----:B----4-:R-:W-:Y:S01]  /*0190*/  IMAD.WIDE.U32 R2, R7, 0x4, R2 ;  /* 0x0000000407027825 */ /* 0x010fe200078e0002 */
[----:B------:R-:W-:Y:S02]  /*01a0*/  LEA R20, R0, UR4, 0x2 ;  /* 0x0000000400147c11 */ /* 0x000fe4000f8e10ff */
[----:B------:R-:W-:-:S02]  /*01b0*/  LEA.HI.X R12, R12, UR9, R9, 0x2, P1 ;  /* 0x000000090c0c7c11 */ /* 0x000fc400088f1409 */
[C---:B------:R-:W-:Y:S02]  /*01c0*/  LEA R13, P1, R4.reuse, R2, 0x3 ;  /* 0x00000002040d7211 */ /* 0x040fe400078218ff */
[----:B------:R-:W-:Y:S02]  /*01d0*/  IADD3.X R14, PT, PT, R15, -0x1, RZ, P0, !PT ;  /* 0xffffffff0f0e7810 */ /* 0x000fe400007fe4ff */
[C-C-:B------:R-:W-:Y:S02]  /*01e0*/  SHF.L.U64.HI R15, R4.reuse, 0x2, R5.reuse ;  /* 0x00000002040f7819 */ /* 0x140fe40000010205 */
[----:B---3--:R-:W-:-:S07]  /*01f0*/  LEA.HI.X R16, R4, R3, R5, 0x3, P1 ;  /* 0x0000000304107211 */ /* 0x008fce00008f1c05 */
.L_x_8:
[----:B------:R-:W-:Y:S02]  /*0200*/  IADD3 R4, P1, PT, R2, R18, RZ ;  /* 0x0000001202047210 */ /* 0x000fe40007f3e0ff */
[----:B------:R-:W-:-:S03]  /*0210*/  IADD3 R6, P0, PT, R18, R13, RZ ;  /* 0x0000000d12067210 */ /* 0x000fc60007f1e0ff */
[----:B------:R-:W-:Y:S01]  /*0220*/  IMAD.X R5, R3, 0x1, R19, P1 ;  /* 0x0000000103057824 */ /* 0x000fe200008e0613 */
[----:B------:R-:W-:Y:S01]  /*0230*/  IADD3 R8, P1, PT, R17, R4, RZ ;  /* 0x0000000411087210 */ /* 0x000fe20007f3e0ff */
[----:B------:R-:W-:-:S03]  /*0240*/  IMAD.X R7, R19, 0x1, R16, P0 ;  /* 0x0000000113077824 */ /* 0x000fc600000e0610 */
[----:B0-----:R-:W2:Y:S01]  /*0250*/  LDG.E R21, desc[UR6][R4.64] ;  /* 0x0000000604157981 */ /* 0x001ea2000c1e1900 */
[----:B------:R-:W-:-:S03]  /*0260*/  IMAD.X R9, R15, 0x1, R5, P1 ;  /* 0x000000010f097824 */ /* 0x000fc600008e0605 */
        /* <DEDUP_REMOVED lines=13> */
[----:B------:R-:W1:Y:S01]  /*0340*/  S2UR UR5, SR_CgaCtaId ;  /* 0x00000000000579c3 */ /* 0x000e620000008800 */
[----:B------:R-:W-:-:S02]  /*0350*/  UMOV UR4, 0x400 ;  /* 0x0000040000047882 */ /* 0x000fc40000000000 */
[----:B-1----:R-:W-:-:S09]  /*0360*/  ULEA UR4, UR5, UR4, 0x18 ;  /* 0x0000000405047291 */ /* 0x002fd2000f8ec0ff */
[----:B--2---:R1:W-:Y:S04]  /*0370*/  STS [UR4], R4 ;  /* 0x00000004ff007988 */ /* 0x0043e80008000804 */
[----:B---3--:R1:W-:Y:S04]  /*0380*/  STS [UR4+0x808], R8 ;  /* 0x00080808ff007988 */ /* 0x0083e80008000804 */
[----:B----4-:R1:W-:Y:S01]  /*0390*/  STS [UR4+0x1010], R6 ;  /* 0x00101006ff007988 */ /* 0x0103e20008000804 */
[----:B------:R-:W-:Y:S05]  /*03a0*/  BRA `(.L_x_7) ;  /* 0x0000000000247947 */ /* 0x000fea0003800000 */
.L_x_6:
[----:B------:R-:W2:Y:S04]  /*03b0*/  LDG.E R4, desc[UR6][R4.64+0x8] ;  /* 0x0000080604047981 */ /* 0x000ea8000c1e1900 */
[----:B------:R-:W3:Y:S04]  /*03c0*/  LDG.E R8, desc[UR6][R8.64+0x10] ;  /* 0x0000100608087981 */ /* 0x000ee8000c1e1900 */
[----:B------:R-:W4:Y:S01]  /*03d0*/  LDG.E R6, desc[UR6][R6.64+0x8] ;  /* 0x0000080606067981 */ /* 0x000f22000c1e1900 */
[----:B------:R-:W1:Y:S01]  /*03e0*/  S2UR UR5, SR_CgaCtaId ;  /* 0x00000000000579c3 */ /* 0x000e620000008800 */
[----:B------:R-:W-:-:S02]  /*03f0*/  UMOV UR4, 0x400 ;  /* 0x0000040000047882 */ /* 0x000fc40000000000 */
[----:B-1----:R-:W-:-:S09]  /*0400*/  ULEA UR4, UR5, UR4, 0x18 ;  /* 0x0000000405047291 */ /* 0x002fd2000f8ec0ff */
[----:B--2---:R2:W-:Y:S04]  /*0410*/  STS [UR4+0x800], R4 ;  /* 0x00080004ff007988 */ /* 0x0045e80008000804 */
[----:B---3--:R2:W-:Y:S04]  /*0420*/  STS [UR4+0x1008], R8 ;  /* 0x00100808ff007988 */ /* 0x0085e80008000804 */
[----:B----4-:R2:W-:Y:S02]  /*0430*/  STS [UR4+0x1810], R6 ;  /* 0x00181006ff007988 */ /* 0x0105e40008000804 */
.L_x_7:
[----:B------:R-:W-:Y:S05]  /*0440*/  BSYNC.RECONVERGENT B0 ;  /* 0x0000000000007941 */ /* 0x000fea0003800200 */
.L_x_5:
[----:B------:R-:W-:Y:S06]  /*0450*/  BAR.SYNC.DEFER_BLOCKING 0x0 ;  /* 0x0000000000007b1d */ /* 0x000fec0000010000 */
[----:B-12---:R-:W1:Y:S04]  /*0460*/  LDS R4, [R20+0x4] ;  /* 0x0000040014047984 */ /* 0x006e680000000800 */
[----:B------:R-:W2:Y:S04]  /*0470*/  LDS R6, [R20+0x80c] ;  /* 0x00080c0014067984 */ /* 0x000ea80000000800 */
[----:B------:R-:W3:Y:S01]  /*0480*/  LDS R8, [R20+0x1014] ;  /* 0x0010140014087984 */ /* 0x000ee20000000800 */
[----:B-1----:R-:W-:-:S04]  /*0490*/  IMAD R5, R4, UR12, RZ ;  /* 0x0000000c04057c24 */ /* 0x002fc8000f8e02ff */
[----:B--2---:R-:W-:-:S04]  /*04a0*/  IMAD R5, R6, UR13, R5 ;  /* 0x0000000d06057c24 */ /* 0x004fc8000f8e0205 */
[----:B---3--:R-:W-:-:S04]  /*04b0*/  IMAD R5, R8, UR14, R5 ;  /* 0x0000000e08057c24 */ /* 0x008fc8000f8e0205 */
[----:B------:R-:W-:-:S04]  /*04c0*/  IMAD R5, R4, UR15, R5 ;  /* 0x0000000f04057c24 */ /* 0x000fc8000f8e0205 */
[----:B------:R-:W-:-:S04]  /*04d0*/  IMAD R5, R6, UR16, R5 ;  /* 0x0000001006057c24 */ /* 0x000fc8000f8e0205 */
[----:B------:R-:W-:-:S04]  /*04e0*/  IMAD R5, R8, UR17, R5 ;  /* 0x0000001108057c24 */ /* 0x000fc8000f8e0205 */
[----:B------:R-:W-:Y:S01]  /*04f0*/  IMAD R5, R4, UR18, R5 ;  /* 0x0000001204057c24 */ /* 0x000fe2000f8e0205 */
[C---:B------:R-:W-:Y:S02]  /*0500*/  IADD3 R4, P0, PT, R18.reuse, R10, RZ ;  /* 0x0000000a12047210 */ /* 0x040fe40007f1e0ff */
[----:B------:R-:W-:Y:S01]  /*0510*/  IADD3 R18, P1, PT, R18, R17, RZ ;  /* 0x0000001112127210 */ /* 0x000fe20007f3e0ff */
[----:B------:R-:W-:-:S04]  /*0520*/  IMAD R5, R6, UR19, R5 ;  /* 0x0000001306057c24 */ /* 0x000fc8000f8e0205 */
[----:B------:R-:W-:-:S05]  /*0530*/  IMAD R5, R8, UR10, R5 ;  /* 0x0000000a08057c24 */ /* 0x000fca000f8e0205 */
[----:B------:R-:W-:Y:S01]  /*0540*/  VIMNMX R6, PT, PT, RZ, R5, !PT ;  /* 0x00000005ff067248 */ /* 0x000fe20007fe0100 */
[----:B------:R-:W-:Y:S01]  /*0550*/  IMAD.X R5, R19, 0x1, R12, P0 ;  /* 0x0000000113057824 */ /* 0x000fe200000e060c */
[----:B------:R-:W-:Y:S01]  /*0560*/  IADD3 R11, P0, PT, R11, -0x1, RZ ;  /* 0xffffffff0b0b7810 */ /* 0x000fe20007f1e0ff */
[----:B------:R-:W-:Y:S01]  /*0570*/  IMAD.X R19, R19, 0x1, R15, P1 ;  /* 0x0000000113137824 */ /* 0x000fe200008e060f */
[----:B------:R-:W-:Y:S02]  /*0580*/  VIMNMX R7, PT, PT, R6, 0xff, PT ;  /* 0x000000ff06077848 */ /* 0x000fe40003fe0100 */
[----:B------:R-:W-:Y:S02]  /*0590*/  IADD3.X R14, PT, PT, R14, -0x1, RZ, P0, !PT ;  /* 0xffffffff0e0e7810 */ /* 0x000fe400007fe4ff */
[----:B------:R-:W-:Y:S01]  /*05a0*/  ISETP.NE.U32.AND P0, PT, R11, RZ, PT ;  /* 0x000000ff0b00720c */ /* 0x000fe20003f05070 */
[----:B------:R1:W-:Y:S03]  /*05b0*/  STG.E desc[UR6][R4.64+0x4], R7 ;  /* 0x0000040704007986 */ /* 0x0003e6000c101906 */
[----:B------:R-:W-:-:S13]  /*05c0*/  ISETP.NE.AND.EX P0, PT, R14, RZ, PT, P0 ;  /* 0x000000ff0e00720c */ /* 0x000fda0003f05300 */
[----:B-1----:R-:W-:Y:S05]  /*05d0*/  @P0 BRA `(.L_x_8) ;  /* 0xfffffffc00080947 */ /* 0x002fea000383ffff */
[----:B------:R-:W-:Y:S05]  /*05e0*/  EXIT ;  /* 0x000000000000794d */ /* 0x000fea0003800000 */
.L_x_9:
        /* <DEDUP_REMOVED lines=9> */
.L_x_11:


//--------------------- .nv.shared._Z15new_convolutionPiS_iiii --------------------------
	.section	.nv.shared._Z15new_convolutionPiS_iiii,"aw",@nobits
	.sectionflags	@""
	.align	4
.nv.shared._Z15new_convolutionPiS_iiii:
	.zero		7192


//--------------------- .nv.shared.reserved.0     --------------------------
	.section	.nv.shared.reserved.0,"aw",@nobits
	.weak		__nv_reservedSMEM_offset_0_alias
	.size		__nv_reservedSMEM_offset_0_alias, 0, 64
	.other		__nv_reservedSMEM_offset_0_alias,@"STO_CUDA_RESERVED_SHARED STV_DEFAULT"
__nv_reservedSMEM_offset_0_alias:
	.zero		0
	.zero		64


//--------------------- .nv.shared._Z24Pixel_Shared_ConvolutionPiS_mm --------------------------
	.section	.nv.shared._Z24Pixel_Shared_ConvolutionPiS_mm,"aw",@nobits
	.sectionflags	@""
	.align	4
.nv.shared._Z24Pixel_Shared_ConvolutionPiS_mm:
	.zero		7192


//--------------------- .nv.constant0._Z15new_convolutionPiS_iiii --------------------------
	.section	.nv.constant0._Z15new_convolutionPiS_iiii,"a",@progbits
	.sectionflags	@""
	.align	4
.nv.constant0._Z15new_convolutionPiS_iiii:
	.zero		928


//--------------------- .nv.constant0._Z24Pixel_Shared_ConvolutionPiS_mm --------------------------
	.section	.nv.constant0._Z24Pixel_Shared_ConvolutionPiS_mm,"a",@progbits
	.sectionflags	@""
	.align	4
.nv.constant0._Z24Pixel_Shared_ConvolutionPiS_mm:
	.zero		928


//--------------------- SYMBOLS --------------------------

	.type		.nv.reservedSmem.offset0,@object
	.size		.nv.reservedSmem.offset0,0x4
	.type		.nv.reservedSmem.cap,@object
	.size		.nv.reservedSmem.cap,0x4
